//
// Generated by NVIDIA NVVM Compiler
//
// Compiler Build ID: CL-36424714
// Cuda compilation tools, release 13.0, V13.0.88
// Based on NVVM 20.0.0
//

.version 9.0
.target sm_100
.address_size 64

	// .globl	_Z2abiiPi
.extern .func  (.param .b32 func_retval0) vprintf
(
	.param .b64 vprintf_param_0,
	.param .b64 vprintf_param_1
)
;
.global .align 1 .b8 $str[17] = {69, 110, 116, 101, 114, 32, 50, 32, 110, 117, 109, 98, 101, 114, 115, 10};

.visible .entry _Z2abiiPi(
	.param .u32 _Z2abiiPi_param_0,
	.param .u32 _Z2abiiPi_param_1,
	.param .u64 .ptr .align 1 _Z2abiiPi_param_2
)
{
	.reg .b32 	%r<4>;
	.reg .b64 	%rd<3>;

	ld.param.u32 	%r1, [_Z2abiiPi_param_0];
	ld.param.u32 	%r2, [_Z2abiiPi_param_1];
	ld.param.u64 	%rd1, [_Z2abiiPi_param_2];
	cvta.to.global.u64 	%rd2, %rd1;
	add.s32 	%r3, %r2, %r1;
	st.global.u32 	[%rd2], %r3;
	ret;

}
	// .globl	_Z5Enterv
.visible .entry _Z5Enterv()
{
	.reg .b32 	%r<3>;
	.reg .b64 	%rd<3>;

	mov.u64 	%rd1, $str;
	cvta.global.u64 	%rd2, %rd1;
	{ // callseq 0, 0
	.param .b64 param0;
	st.param.b64 	[param0], %rd2;
	.param .b64 param1;
	st.param.b64 	[param1], 0;
	.param .b32 retval0;
	call.uni (retval0), 
	vprintf, 
	(
	param0, 
	param1
	);
	ld.param.b32 	%r1, [retval0];
	} // callseq 0
	ret;

}


// ===== COMPILED SASS (sm_100) =====

	.target	sm_100

	.elftype	@"ET_EXEC"


//--------------------- .note.nv.tkinfo           --------------------------
	.section	.note.nv.tkinfo,"",@"SHT_NOTE"
	.sectionflags	@"SHF_NOTE_NV_TKINFO"
	.tkinfo
        /*0018*/ 	.word	0x00000002
        /*0030*/ 	.string	""
        /*0030*/ 	.string	"ptxas"
        /*0030*/ 	.string	"Cuda compilation tools, release 13.0, V13.0.88"
        /*0030*/ 	.string	"Build cuda_13.0.r13.0/compiler.36424714_0"
        /*0030*/ 	.string	"-arch sm_100 -m 64 "



//--------------------- .note.nv.cuinfo           --------------------------
	.section	.note.nv.cuinfo,"",@"SHT_NOTE"
	.sectionflags	@"SHF_NOTE_NV_CUINFO"
        /*0018*/ 	.short	0x0002
        /*001a*/ 	.short	0x0064
        /*001c*/ 	.short	0x0082
	.zero		2


//--------------------- .nv.info                  --------------------------
	.section	.nv.info,"",@"SHT_CUDA_INFO"
	.align	4


	//----- nvinfo : EIATTR_REGCOUNT
	.align		4
        /*0000*/ 	.byte	0x04, 0x2f
        /*0002*/ 	.short	(.L_2 - .L_1)
	.align		4
.L_1:
        /*0004*/ 	.word	index@(_Z2abiiPi)
        /*0008*/ 	.word	0x00000008


	//----- nvinfo : EIATTR_FRAME_SIZE
	.align		4
.L_2:
        /*000c*/ 	.byte	0x04, 0x11
        /*000e*/ 	.short	(.L_4 - .L_3)
	.align		4
.L_3:
        /*0010*/ 	.word	index@(_Z2abiiPi)
        /*0014*/ 	.word	0x00000000


	//----- nvinfo : EIATTR_REGCOUNT
	.align		4
.L_4:
        /*0018*/ 	.byte	0x04, 0x2f
        /*001a*/ 	.short	(.L_6 - .L_5)
	.align		4
.L_5:
        /*001c*/ 	.word	index@(_Z5Enterv)
        /*0020*/ 	.word	0x00000018


	//----- nvinfo : EIATTR_FRAME_SIZE
	.align		4
.L_6:
        /*0024*/ 	.byte	0x04, 0x11
        /*0026*/ 	.short	(.L_8 - .L_7)
	.align		4
.L_7:
        /*0028*/ 	.word	index@(_Z5Enterv)
        /*002c*/ 	.word	0x00000000


	//----- nvinfo : EIATTR_MIN_STACK_SIZE
	.align		4
.L_8:
        /*0030*/ 	.byte	0x04, 0x12
        /*0032*/ 	.short	(.L_10 - .L_9)
	.align		4
.L_9:
        /*0034*/ 	.word	index@(_Z5Enterv)
        /*0038*/ 	.word	0x00000000


	//----- nvinfo : EIATTR_MIN_STACK_SIZE
	.align		4
.L_10:
        /*003c*/ 	.byte	0x04, 0x12
        /*003e*/ 	.short	(.L_12 - .L_11)
	.align		4
.L_11:
        /*0040*/ 	.word	index@(_Z2abiiPi)
        /*0044*/ 	.word	0x00000000
.L_12:


//--------------------- .nv.compat                --------------------------
	.section	.nv.compat,"",@"SHT_CUDA_COMPAT_INFO"
	.align	4
        /*0000*/ 	.byte	0x02, 0x09, 0x00, 0x00, 0x02, 0x02, 0x01, 0x00, 0x02, 0x05, 0x05, 0x00, 0x03, 0x07, 0x01, 0x01
        /*0010*/ 	.byte	0x02, 0x03, 0x00, 0x00, 0x02, 0x06, 0x01, 0x00, 0x04, 0x0b, 0x08, 0x00, 0x09, 0x00, 0x00, 0x00
        /*0020*/ 	.byte	0x00, 0x00, 0x00, 0x00


//--------------------- .nv.info._Z5Enterv        --------------------------
	.section	.nv.info._Z5Enterv,"",@"SHT_CUDA_INFO"
	.sectionflags	@""
	.align	4


	//----- nvinfo : EIATTR_CUDA_API_VERSION
	.align		4
        /*0000*/ 	.byte	0x04, 0x37
        /*0002*/ 	.short	(.L_14 - .L_13)
.L_13:
        /*0004*/ 	.word	0x00000082


	//----- nvinfo : EIATTR_SPARSE_MMA_MASK
	.align		4
.L_14:
        /*0008*/ 	.byte	0x03, 0x50
        /*000a*/ 	.short	0x0000


	//----- nvinfo : EIATTR_MAXREG_COUNT
	.align		4
        /*000c*/ 	.byte	0x03, 0x1b
        /*000e*/ 	.short	0x00ff


	//----- nvinfo : EIATTR_EXTERNS
	.align		4
        /*0010*/ 	.byte	0x04, 0x0f
        /*0012*/ 	.short	(.L_16 - .L_15)


	//   ....[0]....
	.align		4
.L_15:
        /*0014*/ 	.word	index@(vprintf)


	//----- nvinfo : EIATTR_MERCURY_ISA_VERSION
	.align		4
.L_16:
        /*0018*/ 	.byte	0x03, 0x5f
        /*001a*/ 	.short	0x0101


	//----- nvinfo : EIATTR_VRC_CTA_INIT_COUNT
	.align		4
        /*001c*/ 	.byte	0x02, 0x4a
	.zero		1
	.zero		1


	//----- nvinfo : EIATTR_SYSCALL_OFFSETS
	.align		4
        /*0020*/ 	.byte	0x04, 0x46
        /*0022*/ 	.short	(.L_18 - .L_17)


	//   ....[0]....
.L_17:
        /*0024*/ 	.word	0x00000080


	//----- nvinfo : EIATTR_EXIT_INSTR_OFFSETS
	.align		4
.L_18:
        /*0028*/ 	.byte	0x04, 0x1c
        /*002a*/ 	.short	(.L_20 - .L_19)


	//   ....[0]....
.L_19:
        /*002c*/ 	.word	0x00000090


	//----- nvinfo : EIATTR_SW_WAR
	.align		4
.L_20:
        /*0030*/ 	.byte	0x04, 0x36
        /*0032*/ 	.short	(.L_22 - .L_21)
.L_21:
        /*0034*/ 	.word	0x00000008
.L_22:


//--------------------- .nv.info._Z2abiiPi        --------------------------
	.section	.nv.info._Z2abiiPi,"",@"SHT_CUDA_INFO"
	.sectionflags	@""
	.align	4


	//----- nvinfo : EIATTR_CUDA_API_VERSION
	.align		4
        /*0000*/ 	.byte	0x04, 0x37
        /*0002*/ 	.short	(.L_24 - .L_23)
.L_23:
        /*0004*/ 	.word	0x00000082


	//----- nvinfo : EIATTR_KPARAM_INFO
	.align		4
.L_24:
        /*0008*/ 	.byte	0x04, 0x17
        /*000a*/ 	.short	(.L_26 - .L_25)
.L_25:
        /*000c*/ 	.word	0x00000000
        /*0010*/ 	.short	0x0002
        /*0012*/ 	.short	0x0008
        /*0014*/ 	.byte	0x00, 0xf5, 0x21, 0x00


	//----- nvinfo : EIATTR_KPARAM_INFO
	.align		4
.L_26:
        /*0018*/ 	.byte	0x04, 0x17
        /*001a*/ 	.short	(.L_28 - .L_27)
.L_27:
        /*001c*/ 	.word	0x00000000
        /*0020*/ 	.short	0x0001
        /*0022*/ 	.short	0x0004
        /*0024*/ 	.byte	0x00, 0xf0, 0x11, 0x00


	//----- nvinfo : EIATTR_KPARAM_INFO
	.align		4
.L_28:
        /*0028*/ 	.byte	0x04, 0x17
        /*002a*/ 	.short	(.L_30 - .L_29)
.L_29:
        /*002c*/ 	.word	0x00000000
        /*0030*/ 	.short	0x0000
        /*0032*/ 	.short	0x0000
        /*0034*/ 	.byte	0x00, 0xf0, 0x11, 0x00


	//----- nvinfo : EIATTR_SPARSE_MMA_MASK
	.align		4
.L_30:
        /*0038*/ 	.byte	0x03, 0x50
        /*003a*/ 	.short	0x0000


	//----- nvinfo : EIATTR_MAXREG_COUNT
	.align		4
        /*003c*/ 	.byte	0x03, 0x1b
        /*003e*/ 	.short	0x00ff


	//----- nvinfo : EIATTR_MERCURY_ISA_VERSION
	.align		4
        /*0040*/ 	.byte	0x03, 0x5f
        /*0042*/ 	.short	0x0101


	//----- nvinfo : EIATTR_VRC_CTA_INIT_COUNT
	.align		4
        /*0044*/ 	.byte	0x02, 0x4a
	.zero		1
	.zero		1


	//----- nvinfo : EIATTR_EXIT_INSTR_OFFSETS
	.align		4
        /*0048*/ 	.byte	0x04, 0x1c
        /*004a*/ 	.short	(.L_32 - .L_31)


	//   ....[0]....
.L_31:
        /*004c*/ 	.word	0x00000060


	//----- nvinfo : EIATTR_CBANK_PARAM_SIZE
	.align		4
.L_32:
        /*0050*/ 	.byte	0x03, 0x19
        /*0052*/ 	.short	0x0010


	//----- nvinfo : EIATTR_PARAM_CBANK
	.align		4
        /*0054*/ 	.byte	0x04, 0x0a
        /*0056*/ 	.short	(.L_34 - .L_33)
	.align		4
.L_33:
        /*0058*/ 	.word	index@(.nv.constant0._Z2abiiPi)
        /*005c*/ 	.short	0x0380
        /*005e*/ 	.short	0x0010


	//----- nvinfo : EIATTR_SW_WAR
	.align		4
.L_34:
        /*0060*/ 	.byte	0x04, 0x36
        /*0062*/ 	.short	(.L_36 - .L_35)
.L_35:
        /*0064*/ 	.word	0x00000008
.L_36:


//--------------------- .nv.callgraph             --------------------------
	.section	.nv.callgraph,"",@"SHT_CUDA_CALLGRAPH"
	.align	4
	.sectionentsize	8
	.align		4
        /*0000*/ 	.word	0x00000000
	.align		4
        /*0004*/ 	.word	0xffffffff
	.align		4
        /*0008*/ 	.word	index@(_Z5Enterv)
	.align		4
        /*000c*/ 	.word	index@(vprintf)
	.align		4
        /*0010*/ 	.word	0x00000000
	.align		4
        /*0014*/ 	.word	0xfffffffe
	.align		4
        /*0018*/ 	.word	0x00000000
	.align		4
        /*001c*/ 	.word	0xfffffffd
	.align		4
        /*0020*/ 	.word	0x00000000
	.align		4
        /*0024*/ 	.word	0xfffffffc


//--------------------- .nv.constant4             --------------------------
	.section	.nv.constant4,"a",@progbits
	.align	8
	.align		8
.nv.constant4:
        /*0000*/ 	.dword	vprintf
	.align		8
        /*0008*/ 	.dword	$str


//--------------------- .text._Z5Enterv           --------------------------
	.section	.text._Z5Enterv,"ax",@progbits
	.align	128
        .global         _Z5Enterv
        .type           _Z5Enterv,@function
        .size           _Z5Enterv,(.L_x_3 - _Z5Enterv)
        .other          _Z5Enterv,@"STO_CUDA_ENTRY STV_DEFAULT"
_Z5Enterv:
.text._Z5Enterv:
[----:B------:R-:W0:Y:S01]  /*0000*/  LDC R1, c[0x0][0x37c] ;  /* 0x0000df00ff017b82 */ /* 0x000e220000000800 */
[----:B------:R-:W-:Y:S01]  /*0010*/  MOV R0, 0x0 ;  /* 0x0000000000007802 */ /* 0x000fe20000000f00 */
[----:B------:R-:W1:Y:S01]  /*0020*/  LDCU.64 UR4, c[0x4][0x8] ;  /* 0x01000100ff0477ac */ /* 0x000e620008000a00 */
[----:B------:R-:W-:-:S05]  /*0030*/  CS2R R6, SRZ ;  /* 0x0000000000067805 */ /* 0x000fca000001ff00 */
[----:B------:R2:W3:Y:S01]  /*0040*/  LDC.64 R2, c[0x4][R0] ;  /* 0x0100000000027b82 */ /* 0x0004e20000000a00 */
[----:B-1----:R-:W-:Y:S02]  /*0050*/  IMAD.U32 R4, RZ, RZ, UR4 ;  /* 0x00000004ff047e24 */ /* 0x002fe4000f8e00ff */
[----:B--2---:R-:W-:-:S07]  /*0060*/  IMAD.U32 R5, RZ, RZ, UR5 ;  /* 0x00000005ff057e24 */ /* 0x004fce000f8e00ff */
[----:B------:R-:W-:-:S07]  /*0070*/  LEPC R20, `(.L_x_0) ;  /* 0x000000001014794e */ /* 0x000fce0000000000 */
[----:B0--3--:R-:W-:Y:S05]  /*0080*/  CALL.ABS.NOINC R2 ;  /* 0x0000000002007343 */ /* 0x009fea0003c00000 */
.L_x_0:
[----:B------:R-:W-:Y:S05]  /*0090*/  EXIT ;  /* 0x000000000000794d */ /* 0x000fea0003800000 */
.L_x_1:
[----:B------:R-:W-:-:S00]  /*00a0*/  BRA `(.L_x_1) ;  /* 0xfffffffc00fc7947 */ /* 0x000fc0000383ffff */
[----:B------:R-:W-:-:S00]  /*00b0*/  NOP ;  /* 0x0000000000007918 */ /* 0x000fc00000000000 */
        /* <DEDUP_REMOVED lines=12> */
.L_x_3:


//--------------------- .text._Z2abiiPi           --------------------------
	.section	.text._Z2abiiPi,"ax",@progbits
	.align	128
        .global         _Z2abiiPi
        .type           _Z2abiiPi,@function
        .size           _Z2abiiPi,(.L_x_4 - _Z2abiiPi)
        .other          _Z2abiiPi,@"STO_CUDA_ENTRY STV_DEFAULT"
_Z2abiiPi:
.text._Z2abiiPi:
[----:B------:R-:W-:Y:S08]  /*0000*/  LDC R1, c[0x0][0x37c] ;  /* 0x0000df00ff017b82 */ /* 0x000ff00000000800 */
[----:B------:R-:W0:Y:S01]  /*0010*/  LDC.64 R4, c[0x0][0x380] ;  /* 0x0000e000ff047b82 */ /* 0x000e220000000a00 */
[----:B------:R-:W1:Y:S07]  /*0020*/  LDCU.64 UR4, c[0x0][0x358] ;  /* 0x00006b00ff0477ac */ /* 0x000e6e0008000a00 */
[----:B------:R-:W1:Y:S01]  /*0030*/  LDC.64 R2, c[0x0][0x388] ;  /* 0x0000e200ff027b82 */ /* 0x000e620000000a00 */
[----:B0-----:R-:W-:-:S05]  /*0040*/  IADD3 R5, PT, PT, R5, R4, RZ ;  /* 0x0000000405057210 */ /* 0x001fca0007ffe0ff */
[----:B-1----:R-:W-:Y:S01]  /*0050*/  STG.E desc[UR4][R2.64], R5 ;  /* 0x0000000502007986 */ /* 0x002fe2000c101904 */
[----:B------:R-:W-:Y:S05]  /*0060*/  EXIT ;  /* 0x000000000000794d */ /* 0x000fea0003800000 */
.L_x_2:
        /* <DEDUP_REMOVED lines=9> */
.L_x_4:


//--------------------- .nv.global.init           --------------------------
	.section	.nv.global.init,"aw",@progbits
.nv.global.init:
	.type		$str,@object
	.size		$str,(.L_0 - $str)
$str:
        /*0000*/ 	.byte	0x45, 0x6e, 0x74, 0x65, 0x72, 0x20, 0x32, 0x20, 0x6e, 0x75, 0x6d, 0x62, 0x65, 0x72, 0x73, 0x0a
        /*0010*/ 	.byte	0x00
.L_0:


//--------------------- .nv.shared.reserved.0     --------------------------
	.section	.nv.shared.reserved.0,"aw",@nobits
	.weak		__nv_reservedSMEM_offset_0_alias
	.size		__nv_reservedSMEM_offset_0_alias, 0, 64
	.other		__nv_reservedSMEM_offset_0_alias,@"STO_CUDA_RESERVED_SHARED STV_DEFAULT"
__nv_reservedSMEM_offset_0_alias:
	.zero		0
	.zero		64


//--------------------- .nv.constant0._Z5Enterv   --------------------------
	.section	.nv.constant0._Z5Enterv,"a",@progbits
	.sectionflags	@""
	.align	4
.nv.constant0._Z5Enterv:
	.zero		896


//--------------------- .nv.constant0._Z2abiiPi   --------------------------
	.section	.nv.constant0._Z2abiiPi,"a",@progbits
	.sectionflags	@""
	.align	4
.nv.constant0._Z2abiiPi:
	.zero		912


//--------------------- SYMBOLS --------------------------

	.type		.nv.reservedSmem.offset0,@object
	.size		.nv.reservedSmem.offset0,0x4
	.type		vprintf,@function
